//
// Generated by NVIDIA NVVM Compiler
//
// Compiler Build ID: CL-36424714
// Cuda compilation tools, release 13.0, V13.0.88
// Based on NVVM 20.0.0
//

.version 9.0
.target sm_100
.address_size 64

	// .globl	testKernel

.visible .entry testKernel(
	.param .u64 .ptr .align 1 testKernel_param_0,
	.param .u64 .ptr .align 1 testKernel_param_1,
	.param .u64 testKernel_param_2,
	.param .f32 testKernel_param_3
)
{
	.reg .pred 	%p<2>;
	.reg .b32 	%r<5>;
	.reg .b32 	%f<4>;
	.reg .b64 	%rd<10>;

	ld.param.u64 	%rd2, [testKernel_param_0];
	ld.param.u64 	%rd3, [testKernel_param_1];
	ld.param.u64 	%rd4, [testKernel_param_2];
	ld.param.f32 	%f1, [testKernel_param_3];
	mov.u32 	%r1, %ctaid.x;
	mov.u32 	%r2, %ntid.x;
	mov.u32 	%r3, %tid.x;
	mad.lo.s32 	%r4, %r1, %r2, %r3;
	cvt.u64.u32 	%rd1, %r4;
	setp.le.u64 	%p1, %rd4, %rd1;
	@%p1 bra 	$L__BB0_2;
	cvta.to.global.u64 	%rd5, %rd3;
	cvta.to.global.u64 	%rd6, %rd2;
	shl.b64 	%rd7, %rd1, 2;
	add.s64 	%rd8, %rd5, %rd7;
	ld.global.f32 	%f2, [%rd8];
	add.f32 	%f3, %f1, %f2;
	add.s64 	%rd9, %rd6, %rd7;
	st.global.f32 	[%rd9], %f3;
$L__BB0_2:
	ret;

}


// ===== COMPILED SASS (sm_100) =====

	.target	sm_100

	.elftype	@"ET_EXEC"


//--------------------- .note.nv.tkinfo           --------------------------
	.section	.note.nv.tkinfo,"",@"SHT_NOTE"
	.sectionflags	@"SHF_NOTE_NV_TKINFO"
	.tkinfo
        /*0018*/ 	.word	0x00000002
        /*0030*/ 	.string	""
        /*0030*/ 	.string	"ptxas"
        /*0030*/ 	.string	"Cuda compilation tools, release 13.0, V13.0.88"
        /*0030*/ 	.string	"Build cuda_13.0.r13.0/compiler.36424714_0"
        /*0030*/ 	.string	"-arch sm_100 -m 64 "



//--------------------- .note.nv.cuinfo           --------------------------
	.section	.note.nv.cuinfo,"",@"SHT_NOTE"
	.sectionflags	@"SHF_NOTE_NV_CUINFO"
        /*0018*/ 	.short	0x0002
        /*001a*/ 	.short	0x0064
        /*001c*/ 	.short	0x0082
	.zero		2


//--------------------- .nv.info                  --------------------------
	.section	.nv.info,"",@"SHT_CUDA_INFO"
	.align	4


	//----- nvinfo : EIATTR_REGCOUNT
	.align		4
        /*0000*/ 	.byte	0x04, 0x2f
        /*0002*/ 	.short	(.L_1 - .L_0)
	.align		4
.L_0:
        /*0004*/ 	.word	index@(testKernel)
        /*0008*/ 	.word	0x0000000a


	//----- nvinfo : EIATTR_FRAME_SIZE
	.align		4
.L_1:
        /*000c*/ 	.byte	0x04, 0x11
        /*000e*/ 	.short	(.L_3 - .L_2)
	.align		4
.L_2:
        /*0010*/ 	.word	index@(testKernel)
        /*0014*/ 	.word	0x00000000


	//----- nvinfo : EIATTR_MIN_STACK_SIZE
	.align		4
.L_3:
        /*0018*/ 	.byte	0x04, 0x12
        /*001a*/ 	.short	(.L_5 - .L_4)
	.align		4
.L_4:
        /*001c*/ 	.word	index@(testKernel)
        /*0020*/ 	.word	0x00000000
.L_5:


//--------------------- .nv.compat                --------------------------
	.section	.nv.compat,"",@"SHT_CUDA_COMPAT_INFO"
	.align	4
        /*0000*/ 	.byte	0x02, 0x09, 0x00, 0x00, 0x02, 0x02, 0x01, 0x00, 0x02, 0x05, 0x05, 0x00, 0x03, 0x07, 0x01, 0x01
        /*0010*/ 	.byte	0x02, 0x03, 0x00, 0x00, 0x02, 0x06, 0x01, 0x00, 0x04, 0x0b, 0x08, 0x00, 0x09, 0x00, 0x00, 0x00
        /*0020*/ 	.byte	0x00, 0x00, 0x00, 0x00


//--------------------- .nv.info.testKernel       --------------------------
	.section	.nv.info.testKernel,"",@"SHT_CUDA_INFO"
	.sectionflags	@""
	.align	4


	//----- nvinfo : EIATTR_CUDA_API_VERSION
	.align		4
        /*0000*/ 	.byte	0x04, 0x37
        /*0002*/ 	.short	(.L_7 - .L_6)
.L_6:
        /*0004*/ 	.word	0x00000082


	//----- nvinfo : EIATTR_KPARAM_INFO
	.align		4
.L_7:
        /*0008*/ 	.byte	0x04, 0x17
        /*000a*/ 	.short	(.L_9 - .L_8)
.L_8:
        /*000c*/ 	.word	0x00000000
        /*0010*/ 	.short	0x0003
        /*0012*/ 	.short	0x0018
        /*0014*/ 	.byte	0x00, 0xf0, 0x11, 0x00


	//----- nvinfo : EIATTR_KPARAM_INFO
	.align		4
.L_9:
        /*0018*/ 	.byte	0x04, 0x17
        /*001a*/ 	.short	(.L_11 - .L_10)
.L_10:
        /*001c*/ 	.word	0x00000000
        /*0020*/ 	.short	0x0002
        /*0022*/ 	.short	0x0010
        /*0024*/ 	.byte	0x00, 0xf0, 0x21, 0x00


	//----- nvinfo : EIATTR_KPARAM_INFO
	.align		4
.L_11:
        /*0028*/ 	.byte	0x04, 0x17
        /*002a*/ 	.short	(.L_13 - .L_12)
.L_12:
        /*002c*/ 	.word	0x00000000
        /*0030*/ 	.short	0x0001
        /*0032*/ 	.short	0x0008
        /*0034*/ 	.byte	0x00, 0xf5, 0x21, 0x00


	//----- nvinfo : EIATTR_KPARAM_INFO
	.align		4
.L_13:
        /*0038*/ 	.byte	0x04, 0x17
        /*003a*/ 	.short	(.L_15 - .L_14)
.L_14:
        /*003c*/ 	.word	0x00000000
        /*0040*/ 	.short	0x0000
        /*0042*/ 	.short	0x0000
        /*0044*/ 	.byte	0x00, 0xf5, 0x21, 0x00


	//----- nvinfo : EIATTR_SPARSE_MMA_MASK
	.align		4
.L_15:
        /*0048*/ 	.byte	0x03, 0x50
        /*004a*/ 	.short	0x0000


	//----- nvinfo : EIATTR_MAXREG_COUNT
	.align		4
        /*004c*/ 	.byte	0x03, 0x1b
        /*004e*/ 	.short	0x00ff


	//----- nvinfo : EIATTR_MERCURY_ISA_VERSION
	.align		4
        /*0050*/ 	.byte	0x03, 0x5f
        /*0052*/ 	.short	0x0101


	//----- nvinfo : EIATTR_VRC_CTA_INIT_COUNT
	.align		4
        /*0054*/ 	.byte	0x02, 0x4a
	.zero		1
	.zero		1


	//----- nvinfo : EIATTR_EXIT_INSTR_OFFSETS
	.align		4
        /*0058*/ 	.byte	0x04, 0x1c
        /*005a*/ 	.short	(.L_17 - .L_16)


	//   ....[0]....
.L_16:
        /*005c*/ 	.word	0x00000080


	//   ....[1]....
        /*0060*/ 	.word	0x00000150


	//----- nvinfo : EIATTR_CBANK_PARAM_SIZE
	.align		4
.L_17:
        /*0064*/ 	.byte	0x03, 0x19
        /*0066*/ 	.short	0x001c


	//----- nvinfo : EIATTR_PARAM_CBANK
	.align		4
        /*0068*/ 	.byte	0x04, 0x0a
        /*006a*/ 	.short	(.L_19 - .L_18)
	.align		4
.L_18:
        /*006c*/ 	.word	index@(.nv.constant0.testKernel)
        /*0070*/ 	.short	0x0380
        /*0072*/ 	.short	0x001c


	//----- nvinfo : EIATTR_SW_WAR
	.align		4
.L_19:
        /*0074*/ 	.byte	0x04, 0x36
        /*0076*/ 	.short	(.L_21 - .L_20)
.L_20:
        /*0078*/ 	.word	0x00000008
.L_21:


//--------------------- .nv.callgraph             --------------------------
	.section	.nv.callgraph,"",@"SHT_CUDA_CALLGRAPH"
	.align	4
	.sectionentsize	8
	.align		4
        /*0000*/ 	.word	0x00000000
	.align		4
        /*0004*/ 	.word	0xffffffff
	.align		4
        /*0008*/ 	.word	0x00000000
	.align		4
        /*000c*/ 	.word	0xfffffffe
	.align		4
        /*0010*/ 	.word	0x00000000
	.align		4
        /*0014*/ 	.word	0xfffffffd
	.align		4
        /*0018*/ 	.word	0x00000000
	.align		4
        /*001c*/ 	.word	0xfffffffc


//--------------------- .text.testKernel          --------------------------
	.section	.text.testKernel,"ax",@progbits
	.align	128
        .global         testKernel
        .type           testKernel,@function
        .size           testKernel,(.L_x_1 - testKernel)
        .other          testKernel,@"STO_CUDA_ENTRY STV_DEFAULT"
testKernel:
.text.testKernel:
[----:B------:R-:W-:Y:S01]  /*0000*/  LDC R1, c[0x0][0x37c] ;  /* 0x0000df00ff017b82 */ /* 0x000fe20000000800 */
[----:B------:R-:W0:Y:S07]  /*0010*/  S2R R3, SR_TID.X ;  /* 0x0000000000037919 */ /* 0x000e2e0000002100 */
[----:B------:R-:W0:Y:S01]  /*0020*/  S2UR UR4, SR_CTAID.X ;  /* 0x00000000000479c3 */ /* 0x000e220000002500 */
[----:B------:R-:W1:Y:S07]  /*0030*/  LDCU.64 UR6, c[0x0][0x390] ;  /* 0x00007200ff0677ac */ /* 0x000e6e0008000a00 */
[----:B------:R-:W0:Y:S02]  /*0040*/  LDC R0, c[0x0][0x360] ;  /* 0x0000d800ff007b82 */ /* 0x000e240000000800 */
[----:B0-----:R-:W-:-:S05]  /*0050*/  IMAD R0, R0, UR4, R3 ;  /* 0x0000000400007c24 */ /* 0x001fca000f8e0203 */
[----:B-1----:R-:W-:-:S04]  /*0060*/  ISETP.GE.U32.AND P0, PT, R0, UR6, PT ;  /* 0x0000000600007c0c */ /* 0x002fc8000bf06070 */
[----:B------:R-:W-:-:S13]  /*0070*/  ISETP.GE.U32.AND.EX P0, PT, RZ, UR7, PT, P0 ;  /* 0x00000007ff007c0c */ /* 0x000fda000bf06100 */
[----:B------:R-:W-:Y:S05]  /*0080*/  @P0 EXIT ;  /* 0x000000000000094d */ /* 0x000fea0003800000 */
[----:B------:R-:W0:Y:S01]  /*0090*/  LDCU.128 UR8, c[0x0][0x380] ;  /* 0x00007000ff0877ac */ /* 0x000e220008000c00 */
[----:B------:R-:W-:Y:S01]  /*00a0*/  IMAD.SHL.U32 R4, R0, 0x4, RZ ;  /* 0x0000000400047824 */ /* 0x000fe200078e00ff */
[----:B------:R-:W-:Y:S01]  /*00b0*/  SHF.R.U32.HI R0, RZ, 0x1e, R0 ;  /* 0x0000001eff007819 */ /* 0x000fe20000011600 */
[----:B------:R-:W1:Y:S01]  /*00c0*/  LDCU.64 UR4, c[0x0][0x358] ;  /* 0x00006b00ff0477ac */ /* 0x000e620008000a00 */
[----:B------:R-:W2:Y:S02]  /*00d0*/  LDCU UR6, c[0x0][0x398] ;  /* 0x00007300ff0677ac */ /* 0x000ea40008000800 */
[----:B0-----:R-:W-:-:S04]  /*00e0*/  IADD3 R2, P0, PT, R4, UR10, RZ ;  /* 0x0000000a04027c10 */ /* 0x001fc8000ff1e0ff */
[----:B------:R-:W-:-:S05]  /*00f0*/  IADD3.X R3, PT, PT, R0, UR11, RZ, P0, !PT ;  /* 0x0000000b00037c10 */ /* 0x000fca00087fe4ff */
[----:B-1----:R-:W2:Y:S01]  /*0100*/  LDG.E R2, desc[UR4][R2.64] ;  /* 0x0000000402027981 */ /* 0x002ea2000c1e1900 */
[----:B------:R-:W-:-:S04]  /*0110*/  IADD3 R4, P0, PT, R4, UR8, RZ ;  /* 0x0000000804047c10 */ /* 0x000fc8000ff1e0ff */
[----:B------:R-:W-:Y:S01]  /*0120*/  IADD3.X R5, PT, PT, R0, UR9, RZ, P0, !PT ;  /* 0x0000000900057c10 */ /* 0x000fe200087fe4ff */
[----:B--2---:R-:W-:-:S05]  /*0130*/  FADD R7, R2, UR6 ;  /* 0x0000000602077e21 */ /* 0x004fca0008000000 */
[----:B------:R-:W-:Y:S01]  /*0140*/  STG.E desc[UR4][R4.64], R7 ;  /* 0x0000000704007986 */ /* 0x000fe2000c101904 */
[----:B------:R-:W-:Y:S05]  /*0150*/  EXIT ;  /* 0x000000000000794d */ /* 0x000fea0003800000 */
.L_x_0:
[----:B------:R-:W-:-:S00]  /*0160*/  BRA `(.L_x_0) ;  /* 0xfffffffc00fc7947 */ /* 0x000fc0000383ffff */
[----:B------:R-:W-:-:S00]  /*0170*/  NOP ;  /* 0x0000000000007918 */ /* 0x000fc00000000000 */
        /* <DEDUP_REMOVED lines=8> */
.L_x_1:


//--------------------- .nv.shared.reserved.0     --------------------------
	.section	.nv.shared.reserved.0,"aw",@nobits
	.weak		__nv_reservedSMEM_offset_0_alias
	.size		__nv_reservedSMEM_offset_0_alias, 0, 64
	.other		__nv_reservedSMEM_offset_0_alias,@"STO_CUDA_RESERVED_SHARED STV_DEFAULT"
__nv_reservedSMEM_offset_0_alias:
	.zero		0
	.zero		64


//--------------------- .nv.constant0.testKernel  --------------------------
	.section	.nv.constant0.testKernel,"a",@progbits
	.sectionflags	@""
	.align	4
.nv.constant0.testKernel:
	.zero		924


//--------------------- SYMBOLS --------------------------

	.type		.nv.reservedSmem.offset0,@object
	.size		.nv.reservedSmem.offset0,0x4
